//
// Generated by NVIDIA NVVM Compiler
//
// Compiler Build ID: CL-36424714
// Cuda compilation tools, release 13.0, V13.0.88
// Based on NVVM 20.0.0
//

.version 9.0
.target sm_100
.address_size 64

	// .globl	_Z10montecarloPfffffi
.global .align 4 .b8 precalc_xorwow_matrix[102400];
.global .align 4 .b8 precalc_xorwow_offset_matrix[102400];
.global .align 4 .b8 mrg32k3aM1[2304];
.global .align 4 .b8 mrg32k3aM2[2304];
.global .align 4 .b8 mrg32k3aM1SubSeq[2016];
.global .align 4 .b8 mrg32k3aM2SubSeq[2016];
.global .align 4 .b8 mrg32k3aM1Seq[2304];
.global .align 4 .b8 mrg32k3aM2Seq[2304];
.const .align 8 .b8 __cr_lgamma_table[72];
// _ZZ10montecarloPfffffiE4lowx has been demoted
// _ZZ10montecarloPfffffiE5highx has been demoted
// _ZZ10montecarloPfffffiE4lowy has been demoted
// _ZZ10montecarloPfffffiE5highy has been demoted
// _ZZ10montecarloPfffffiE5iters has been demoted
.extern .shared .align 16 .b8 sdata[];

.visible .entry _Z10montecarloPfffffi(
	.param .u64 .ptr .align 1 _Z10montecarloPfffffi_param_0,
	.param .f32 _Z10montecarloPfffffi_param_1,
	.param .f32 _Z10montecarloPfffffi_param_2,
	.param .f32 _Z10montecarloPfffffi_param_3,
	.param .f32 _Z10montecarloPfffffi_param_4,
	.param .u32 _Z10montecarloPfffffi_param_5
)
{
	.reg .pred 	%p<8>;
	.reg .b32 	%r<167>;
	.reg .b32 	%f<129>;
	.reg .b64 	%rd<5>;
	// demoted variable
	.shared .align 4 .f32 _ZZ10montecarloPfffffiE4lowx;
	// demoted variable
	.shared .align 4 .f32 _ZZ10montecarloPfffffiE5highx;
	// demoted variable
	.shared .align 4 .f32 _ZZ10montecarloPfffffiE4lowy;
	// demoted variable
	.shared .align 4 .f32 _ZZ10montecarloPfffffiE5highy;
	// demoted variable
	.shared .align 4 .u32 _ZZ10montecarloPfffffiE5iters;
	ld.param.u64 	%rd1, [_Z10montecarloPfffffi_param_0];
	ld.param.f32 	%f12, [_Z10montecarloPfffffi_param_1];
	ld.param.f32 	%f13, [_Z10montecarloPfffffi_param_2];
	ld.param.f32 	%f14, [_Z10montecarloPfffffi_param_3];
	ld.param.f32 	%f15, [_Z10montecarloPfffffi_param_4];
	ld.param.u32 	%r47, [_Z10montecarloPfffffi_param_5];
	mov.u32 	%r48, %ctaid.x;
	mov.u32 	%r49, %ntid.x;
	mov.u32 	%r50, %tid.x;
	mad.lo.s32 	%r1, %r48, %r49, %r50;
	setp.ne.s32 	%p1, %r50, 0;
	@%p1 bra 	$L__BB0_2;
	st.shared.f32 	[_ZZ10montecarloPfffffiE4lowx], %f12;
	st.shared.f32 	[_ZZ10montecarloPfffffiE5highx], %f13;
	st.shared.f32 	[_ZZ10montecarloPfffffiE4lowy], %f14;
	st.shared.f32 	[_ZZ10montecarloPfffffiE5highy], %f15;
	st.shared.u32 	[_ZZ10montecarloPfffffiE5iters], %r47;
$L__BB0_2:
	bar.sync 	0;
	xor.b32  	%r51, %r1, -1429050551;
	mul.lo.s32 	%r2, %r51, 1099087573;
	setp.gt.s32 	%p2, %r1, -1;
	selp.b32 	%r3, -644748465, -1947113066, %p2;
	ld.shared.u32 	%r4, [_ZZ10montecarloPfffffiE5iters];
	setp.lt.s32 	%p3, %r4, 1;
	mov.f32 	%f128, 0f00000000;
	@%p3 bra 	$L__BB0_9;
	add.s32 	%r159, %r2, 5783321;
	xor.b32  	%r158, %r3, 88675123;
	add.s32 	%r157, %r3, 521288629;
	xor.b32  	%r156, %r2, 362436069;
	add.s32 	%r155, %r2, 123456789;
	ld.shared.f32 	%f1, [_ZZ10montecarloPfffffiE4lowx];
	ld.shared.f32 	%f19, [_ZZ10montecarloPfffffiE5highx];
	sub.f32 	%f2, %f19, %f1;
	ld.shared.f32 	%f3, [_ZZ10montecarloPfffffiE4lowy];
	ld.shared.f32 	%f20, [_ZZ10montecarloPfffffiE5highy];
	sub.f32 	%f4, %f20, %f3;
	and.b32  	%r10, %r4, 3;
	setp.lt.u32 	%p4, %r4, 4;
	add.s32 	%r52, %r3, %r2;
	add.s32 	%r154, %r52, 6615241;
	mov.f32 	%f128, 0f00000000;
	@%p4 bra 	$L__BB0_6;
	add.s32 	%r148, %r52, 9514737;
	and.b32  	%r54, %r4, 2147483644;
	neg.s32 	%r147, %r54;
	mov.f32 	%f128, 0f00000000;
$L__BB0_5:
	mov.u32 	%r154, %r148;
	shr.u32 	%r55, %r155, 2;
	xor.b32  	%r56, %r55, %r155;
	shl.b32 	%r57, %r159, 4;
	shl.b32 	%r58, %r56, 1;
	xor.b32  	%r59, %r57, %r58;
	xor.b32  	%r60, %r59, %r159;
	xor.b32  	%r61, %r60, %r56;
	add.s32 	%r62, %r154, -2899496;
	add.s32 	%r63, %r62, %r61;
	add.s32 	%r64, %r63, 362437;
	cvt.rn.f32.u32 	%f22, %r64;
	fma.rn.f32 	%f23, %f22, 0f2F800000, 0f2F000000;
	fma.rn.f32 	%f24, %f23, %f2, %f1;
	shr.u32 	%r65, %r156, 2;
	xor.b32  	%r66, %r65, %r156;
	shl.b32 	%r67, %r61, 4;
	shl.b32 	%r68, %r66, 1;
	xor.b32  	%r69, %r68, %r67;
	xor.b32  	%r70, %r69, %r66;
	xor.b32  	%r71, %r70, %r61;
	add.s32 	%r72, %r62, %r71;
	add.s32 	%r73, %r72, 724874;
	cvt.rn.f32.u32 	%f25, %r73;
	fma.rn.f32 	%f26, %f25, 0f2F800000, 0f2F000000;
	fma.rn.f32 	%f27, %f26, %f4, %f3;
	neg.f32 	%f28, %f24;
	mul.f32 	%f29, %f24, %f28;
	mul.f32 	%f30, %f27, %f27;
	sub.f32 	%f31, %f29, %f30;
	fma.rn.f32 	%f32, %f31, 0f3BBB989D, 0f3F000000;
	cvt.sat.f32.f32 	%f33, %f32;
	mov.f32 	%f34, 0f4B400001;
	mov.f32 	%f35, 0f437C0000;
	fma.rm.f32 	%f36, %f33, %f35, %f34;
	add.f32 	%f37, %f36, 0fCB40007F;
	neg.f32 	%f38, %f37;
	fma.rn.f32 	%f39, %f31, 0f3FB8AA3B, %f38;
	fma.rn.f32 	%f40, %f31, 0f32A57060, %f39;
	mov.b32 	%r74, %f36;
	shl.b32 	%r75, %r74, 23;
	mov.b32 	%f41, %r75;
	ex2.approx.ftz.f32 	%f42, %f40;
	fma.rn.f32 	%f43, %f42, %f41, %f128;
	shr.u32 	%r76, %r157, 2;
	xor.b32  	%r77, %r76, %r157;
	shl.b32 	%r78, %r71, 4;
	shl.b32 	%r79, %r77, 1;
	xor.b32  	%r80, %r78, %r79;
	xor.b32  	%r81, %r80, %r71;
	xor.b32  	%r82, %r81, %r77;
	add.s32 	%r83, %r62, %r82;
	add.s32 	%r84, %r83, 1087311;
	cvt.rn.f32.u32 	%f44, %r84;
	fma.rn.f32 	%f45, %f44, 0f2F800000, 0f2F000000;
	fma.rn.f32 	%f46, %f45, %f2, %f1;
	shr.u32 	%r85, %r158, 2;
	xor.b32  	%r86, %r85, %r158;
	shl.b32 	%r87, %r82, 4;
	shl.b32 	%r88, %r86, 1;
	xor.b32  	%r89, %r88, %r87;
	xor.b32  	%r90, %r89, %r86;
	xor.b32  	%r155, %r90, %r82;
	add.s32 	%r91, %r62, %r155;
	add.s32 	%r92, %r91, 1449748;
	cvt.rn.f32.u32 	%f47, %r92;
	fma.rn.f32 	%f48, %f47, 0f2F800000, 0f2F000000;
	fma.rn.f32 	%f49, %f48, %f4, %f3;
	neg.f32 	%f50, %f46;
	mul.f32 	%f51, %f46, %f50;
	mul.f32 	%f52, %f49, %f49;
	sub.f32 	%f53, %f51, %f52;
	fma.rn.f32 	%f54, %f53, 0f3BBB989D, 0f3F000000;
	cvt.sat.f32.f32 	%f55, %f54;
	fma.rm.f32 	%f56, %f55, %f35, %f34;
	add.f32 	%f57, %f56, 0fCB40007F;
	neg.f32 	%f58, %f57;
	fma.rn.f32 	%f59, %f53, 0f3FB8AA3B, %f58;
	fma.rn.f32 	%f60, %f53, 0f32A57060, %f59;
	mov.b32 	%r93, %f56;
	shl.b32 	%r94, %r93, 23;
	mov.b32 	%f61, %r94;
	ex2.approx.ftz.f32 	%f62, %f60;
	fma.rn.f32 	%f63, %f62, %f61, %f43;
	shr.u32 	%r95, %r159, 2;
	xor.b32  	%r96, %r95, %r159;
	shl.b32 	%r97, %r155, 4;
	shl.b32 	%r98, %r96, 1;
	xor.b32  	%r99, %r97, %r98;
	xor.b32  	%r100, %r99, %r155;
	xor.b32  	%r156, %r100, %r96;
	add.s32 	%r101, %r62, %r156;
	add.s32 	%r102, %r101, 1812185;
	cvt.rn.f32.u32 	%f64, %r102;
	fma.rn.f32 	%f65, %f64, 0f2F800000, 0f2F000000;
	fma.rn.f32 	%f66, %f65, %f2, %f1;
	shr.u32 	%r103, %r61, 2;
	xor.b32  	%r104, %r103, %r61;
	shl.b32 	%r105, %r156, 4;
	shl.b32 	%r106, %r104, 1;
	xor.b32  	%r107, %r106, %r105;
	xor.b32  	%r108, %r107, %r104;
	xor.b32  	%r157, %r108, %r156;
	add.s32 	%r109, %r62, %r157;
	add.s32 	%r110, %r109, 2174622;
	cvt.rn.f32.u32 	%f67, %r110;
	fma.rn.f32 	%f68, %f67, 0f2F800000, 0f2F000000;
	fma.rn.f32 	%f69, %f68, %f4, %f3;
	neg.f32 	%f70, %f66;
	mul.f32 	%f71, %f66, %f70;
	mul.f32 	%f72, %f69, %f69;
	sub.f32 	%f73, %f71, %f72;
	fma.rn.f32 	%f74, %f73, 0f3BBB989D, 0f3F000000;
	cvt.sat.f32.f32 	%f75, %f74;
	fma.rm.f32 	%f76, %f75, %f35, %f34;
	add.f32 	%f77, %f76, 0fCB40007F;
	neg.f32 	%f78, %f77;
	fma.rn.f32 	%f79, %f73, 0f3FB8AA3B, %f78;
	fma.rn.f32 	%f80, %f73, 0f32A57060, %f79;
	mov.b32 	%r111, %f76;
	shl.b32 	%r112, %r111, 23;
	mov.b32 	%f81, %r112;
	ex2.approx.ftz.f32 	%f82, %f80;
	fma.rn.f32 	%f83, %f82, %f81, %f63;
	shr.u32 	%r113, %r71, 2;
	xor.b32  	%r114, %r113, %r71;
	shl.b32 	%r115, %r157, 4;
	shl.b32 	%r116, %r114, 1;
	xor.b32  	%r117, %r115, %r116;
	xor.b32  	%r118, %r117, %r157;
	xor.b32  	%r158, %r118, %r114;
	add.s32 	%r119, %r62, %r158;
	add.s32 	%r120, %r119, 2537059;
	cvt.rn.f32.u32 	%f84, %r120;
	fma.rn.f32 	%f85, %f84, 0f2F800000, 0f2F000000;
	fma.rn.f32 	%f86, %f85, %f2, %f1;
	shr.u32 	%r121, %r82, 2;
	xor.b32  	%r122, %r121, %r82;
	shl.b32 	%r123, %r158, 4;
	shl.b32 	%r124, %r122, 1;
	xor.b32  	%r125, %r124, %r123;
	xor.b32  	%r126, %r125, %r122;
	xor.b32  	%r159, %r126, %r158;
	add.s32 	%r127, %r159, %r154;
	cvt.rn.f32.u32 	%f87, %r127;
	fma.rn.f32 	%f88, %f87, 0f2F800000, 0f2F000000;
	fma.rn.f32 	%f89, %f88, %f4, %f3;
	neg.f32 	%f90, %f86;
	mul.f32 	%f91, %f86, %f90;
	mul.f32 	%f92, %f89, %f89;
	sub.f32 	%f93, %f91, %f92;
	fma.rn.f32 	%f94, %f93, 0f3BBB989D, 0f3F000000;
	cvt.sat.f32.f32 	%f95, %f94;
	fma.rm.f32 	%f96, %f95, %f35, %f34;
	add.f32 	%f97, %f96, 0fCB40007F;
	neg.f32 	%f98, %f97;
	fma.rn.f32 	%f99, %f93, 0f3FB8AA3B, %f98;
	fma.rn.f32 	%f100, %f93, 0f32A57060, %f99;
	mov.b32 	%r128, %f96;
	shl.b32 	%r129, %r128, 23;
	mov.b32 	%f101, %r129;
	ex2.approx.ftz.f32 	%f102, %f100;
	fma.rn.f32 	%f128, %f102, %f101, %f83;
	add.s32 	%r148, %r154, 2899496;
	add.s32 	%r147, %r147, 4;
	setp.ne.s32 	%p5, %r147, 0;
	@%p5 bra 	$L__BB0_5;
$L__BB0_6:
	setp.eq.s32 	%p6, %r10, 0;
	@%p6 bra 	$L__BB0_9;
	add.s32 	%r161, %r154, 724874;
	neg.s32 	%r160, %r10;
$L__BB0_8:
	.pragma "nounroll";
	mov.u32 	%r40, %r157;
	mov.u32 	%r157, %r159;
	mov.u32 	%r41, %r158;
	shr.u32 	%r130, %r155, 2;
	xor.b32  	%r131, %r130, %r155;
	shl.b32 	%r132, %r157, 4;
	shl.b32 	%r133, %r131, 1;
	xor.b32  	%r134, %r132, %r133;
	xor.b32  	%r135, %r134, %r157;
	xor.b32  	%r158, %r135, %r131;
	add.s32 	%r136, %r161, %r158;
	add.s32 	%r137, %r136, -362437;
	cvt.rn.f32.u32 	%f103, %r137;
	fma.rn.f32 	%f104, %f103, 0f2F800000, 0f2F000000;
	fma.rn.f32 	%f105, %f104, %f2, %f1;
	shr.u32 	%r138, %r156, 2;
	xor.b32  	%r139, %r138, %r156;
	shl.b32 	%r140, %r158, 4;
	shl.b32 	%r141, %r139, 1;
	xor.b32  	%r142, %r141, %r140;
	xor.b32  	%r143, %r142, %r139;
	xor.b32  	%r159, %r143, %r158;
	add.s32 	%r144, %r161, %r159;
	cvt.rn.f32.u32 	%f106, %r144;
	fma.rn.f32 	%f107, %f106, 0f2F800000, 0f2F000000;
	fma.rn.f32 	%f108, %f107, %f4, %f3;
	neg.f32 	%f109, %f105;
	mul.f32 	%f110, %f105, %f109;
	mul.f32 	%f111, %f108, %f108;
	sub.f32 	%f112, %f110, %f111;
	fma.rn.f32 	%f113, %f112, 0f3BBB989D, 0f3F000000;
	cvt.sat.f32.f32 	%f114, %f113;
	mov.f32 	%f115, 0f4B400001;
	mov.f32 	%f116, 0f437C0000;
	fma.rm.f32 	%f117, %f114, %f116, %f115;
	add.f32 	%f118, %f117, 0fCB40007F;
	neg.f32 	%f119, %f118;
	fma.rn.f32 	%f120, %f112, 0f3FB8AA3B, %f119;
	fma.rn.f32 	%f121, %f112, 0f32A57060, %f120;
	mov.b32 	%r145, %f117;
	shl.b32 	%r146, %r145, 23;
	mov.b32 	%f122, %r146;
	ex2.approx.ftz.f32 	%f123, %f121;
	fma.rn.f32 	%f128, %f123, %f122, %f128;
	add.s32 	%r161, %r161, 724874;
	add.s32 	%r160, %r160, 1;
	setp.ne.s32 	%p7, %r160, 0;
	mov.u32 	%r156, %r41;
	mov.u32 	%r155, %r40;
	@%p7 bra 	$L__BB0_8;
$L__BB0_9:
	cvta.to.global.u64 	%rd2, %rd1;
	mul.wide.s32 	%rd3, %r1, 4;
	add.s64 	%rd4, %rd2, %rd3;
	st.global.f32 	[%rd4], %f128;
	ret;

}
	// .globl	_Z6reducePfS_
.visible .entry _Z6reducePfS_(
	.param .u64 .ptr .align 1 _Z6reducePfS__param_0,
	.param .u64 .ptr .align 1 _Z6reducePfS__param_1
)
{
	.reg .pred 	%p<5>;
	.reg .b32 	%r<13>;
	.reg .b32 	%f<6>;
	.reg .b64 	%rd<9>;

	ld.param.u64 	%rd1, [_Z6reducePfS__param_0];
	ld.param.u64 	%rd2, [_Z6reducePfS__param_1];
	cvta.to.global.u64 	%rd3, %rd2;
	mov.u32 	%r12, %ntid.x;
	mov.u32 	%r2, %ctaid.x;
	mov.u32 	%r3, %tid.x;
	mad.lo.s32 	%r7, %r12, %r2, %r3;
	mul.wide.s32 	%rd4, %r7, 4;
	add.s64 	%rd5, %rd3, %rd4;
	ld.global.f32 	%f1, [%rd5];
	shl.b32 	%r8, %r3, 2;
	mov.u32 	%r9, sdata;
	add.s32 	%r4, %r9, %r8;
	st.shared.f32 	[%r4], %f1;
	bar.sync 	0;
	setp.lt.u32 	%p1, %r12, 2;
	@%p1 bra 	$L__BB1_4;
$L__BB1_1:
	shr.u32 	%r6, %r12, 1;
	setp.ge.u32 	%p2, %r3, %r6;
	@%p2 bra 	$L__BB1_3;
	shl.b32 	%r10, %r6, 2;
	add.s32 	%r11, %r4, %r10;
	ld.shared.f32 	%f2, [%r11];
	ld.shared.f32 	%f3, [%r4];
	add.f32 	%f4, %f2, %f3;
	st.shared.f32 	[%r4], %f4;
$L__BB1_3:
	bar.sync 	0;
	setp.gt.u32 	%p3, %r12, 3;
	mov.u32 	%r12, %r6;
	@%p3 bra 	$L__BB1_1;
$L__BB1_4:
	setp.ne.s32 	%p4, %r3, 0;
	@%p4 bra 	$L__BB1_6;
	ld.shared.f32 	%f5, [sdata];
	cvta.to.global.u64 	%rd6, %rd1;
	mul.wide.u32 	%rd7, %r2, 4;
	add.s64 	%rd8, %rd6, %rd7;
	st.global.f32 	[%rd8], %f5;
$L__BB1_6:
	ret;

}


// ===== COMPILED SASS (sm_100) =====

	.target	sm_100

	.elftype	@"ET_EXEC"


//--------------------- .note.nv.tkinfo           --------------------------
	.section	.note.nv.tkinfo,"",@"SHT_NOTE"
	.sectionflags	@"SHF_NOTE_NV_TKINFO"
	.tkinfo
        /*0018*/ 	.word	0x00000002
        /*0030*/ 	.string	""
        /*0030*/ 	.string	"ptxas"
        /*0030*/ 	.string	"Cuda compilation tools, release 13.0, V13.0.88"
        /*0030*/ 	.string	"Build cuda_13.0.r13.0/compiler.36424714_0"
        /*0030*/ 	.string	"-arch sm_100 -m 64 "



//--------------------- .note.nv.cuinfo           --------------------------
	.section	.note.nv.cuinfo,"",@"SHT_NOTE"
	.sectionflags	@"SHF_NOTE_NV_CUINFO"
        /*0018*/ 	.short	0x0002
        /*001a*/ 	.short	0x0064
        /*001c*/ 	.short	0x0082
	.zero		2


//--------------------- .nv.info                  --------------------------
	.section	.nv.info,"",@"SHT_CUDA_INFO"
	.align	4


	//----- nvinfo : EIATTR_REGCOUNT
	.align		4
        /*0000*/ 	.byte	0x04, 0x2f
        /*0002*/ 	.short	(.L_10 - .L_9)
	.align		4
.L_9:
        /*0004*/ 	.word	index@(_Z10montecarloPfffffi)
        /*0008*/ 	.word	0x00000020


	//----- nvinfo : EIATTR_FRAME_SIZE
	.align		4
.L_10:
        /*000c*/ 	.byte	0x04, 0x11
        /*000e*/ 	.short	(.L_12 - .L_11)
	.align		4
.L_11:
        /*0010*/ 	.word	index@(_Z10montecarloPfffffi)
        /*0014*/ 	.word	0x00000000


	//----- nvinfo : EIATTR_REGCOUNT
	.align		4
.L_12:
        /*0018*/ 	.byte	0x04, 0x2f
        /*001a*/ 	.short	(.L_14 - .L_13)
	.align		4
.L_13:
        /*001c*/ 	.word	index@(_Z6reducePfS_)
        /*0020*/ 	.word	0x0000000b


	//----- nvinfo : EIATTR_FRAME_SIZE
	.align		4
.L_14:
        /*0024*/ 	.byte	0x04, 0x11
        /*0026*/ 	.short	(.L_16 - .L_15)
	.align		4
.L_15:
        /*0028*/ 	.word	index@(_Z6reducePfS_)
        /*002c*/ 	.word	0x00000000


	//----- nvinfo : EIATTR_MIN_STACK_SIZE
	.align		4
.L_16:
        /*0030*/ 	.byte	0x04, 0x12
        /*0032*/ 	.short	(.L_18 - .L_17)
	.align		4
.L_17:
        /*0034*/ 	.word	index@(_Z6reducePfS_)
        /*0038*/ 	.word	0x00000000


	//----- nvinfo : EIATTR_MIN_STACK_SIZE
	.align		4
.L_18:
        /*003c*/ 	.byte	0x04, 0x12
        /*003e*/ 	.short	(.L_20 - .L_19)
	.align		4
.L_19:
        /*0040*/ 	.word	index@(_Z10montecarloPfffffi)
        /*0044*/ 	.word	0x00000000
.L_20:


//--------------------- .nv.compat                --------------------------
	.section	.nv.compat,"",@"SHT_CUDA_COMPAT_INFO"
	.align	4
        /*0000*/ 	.byte	0x02, 0x09, 0x00, 0x00, 0x02, 0x02, 0x01, 0x00, 0x02, 0x05, 0x05, 0x00, 0x03, 0x07, 0x01, 0x01
        /*0010*/ 	.byte	0x02, 0x03, 0x00, 0x00, 0x02, 0x06, 0x01, 0x00, 0x04, 0x0b, 0x08, 0x00, 0x09, 0x00, 0x00, 0x00
        /*0020*/ 	.byte	0x00, 0x00, 0x00, 0x00


//--------------------- .nv.info._Z6reducePfS_    --------------------------
	.section	.nv.info._Z6reducePfS_,"",@"SHT_CUDA_INFO"
	.sectionflags	@""
	.align	4


	//----- nvinfo : EIATTR_CUDA_API_VERSION
	.align		4
        /*0000*/ 	.byte	0x04, 0x37
        /*0002*/ 	.short	(.L_22 - .L_21)
.L_21:
        /*0004*/ 	.word	0x00000082


	//----- nvinfo : EIATTR_KPARAM_INFO
	.align		4
.L_22:
        /*0008*/ 	.byte	0x04, 0x17
        /*000a*/ 	.short	(.L_24 - .L_23)
.L_23:
        /*000c*/ 	.word	0x00000000
        /*0010*/ 	.short	0x0001
        /*0012*/ 	.short	0x0008
        /*0014*/ 	.byte	0x00, 0xf5, 0x21, 0x00


	//----- nvinfo : EIATTR_KPARAM_INFO
	.align		4
.L_24:
        /*0018*/ 	.byte	0x04, 0x17
        /*001a*/ 	.short	(.L_26 - .L_25)
.L_25:
        /*001c*/ 	.word	0x00000000
        /*0020*/ 	.short	0x0000
        /*0022*/ 	.short	0x0000
        /*0024*/ 	.byte	0x00, 0xf5, 0x21, 0x00


	//----- nvinfo : EIATTR_SPARSE_MMA_MASK
	.align		4
.L_26:
        /*0028*/ 	.byte	0x03, 0x50
        /*002a*/ 	.short	0x0000


	//----- nvinfo : EIATTR_MAXREG_COUNT
	.align		4
        /*002c*/ 	.byte	0x03, 0x1b
        /*002e*/ 	.short	0x00ff


	//----- nvinfo : EIATTR_NUM_BARRIERS
	.align		4
        /*0030*/ 	.byte	0x02, 0x4c
        /*0032*/ 	.byte	0x01
	.zero		1


	//----- nvinfo : EIATTR_MERCURY_ISA_VERSION
	.align		4
        /*0034*/ 	.byte	0x03, 0x5f
        /*0036*/ 	.short	0x0101


	//----- nvinfo : EIATTR_VRC_CTA_INIT_COUNT
	.align		4
        /*0038*/ 	.byte	0x02, 0x4a
	.zero		1
	.zero		1


	//----- nvinfo : EIATTR_EXIT_INSTR_OFFSETS
	.align		4
        /*003c*/ 	.byte	0x04, 0x1c
        /*003e*/ 	.short	(.L_28 - .L_27)


	//   ....[0]....
.L_27:
        /*0040*/ 	.word	0x000001e0


	//   ....[1]....
        /*0044*/ 	.word	0x00000260


	//----- nvinfo : EIATTR_CBANK_PARAM_SIZE
	.align		4
.L_28:
        /*0048*/ 	.byte	0x03, 0x19
        /*004a*/ 	.short	0x0010


	//----- nvinfo : EIATTR_PARAM_CBANK
	.align		4
        /*004c*/ 	.byte	0x04, 0x0a
        /*004e*/ 	.short	(.L_30 - .L_29)
	.align		4
.L_29:
        /*0050*/ 	.word	index@(.nv.constant0._Z6reducePfS_)
        /*0054*/ 	.short	0x0380
        /*0056*/ 	.short	0x0010


	//----- nvinfo : EIATTR_SW_WAR
	.align		4
.L_30:
        /*0058*/ 	.byte	0x04, 0x36
        /*005a*/ 	.short	(.L_32 - .L_31)
.L_31:
        /*005c*/ 	.word	0x00000008
.L_32:


//--------------------- .nv.info._Z10montecarloPfffffi --------------------------
	.section	.nv.info._Z10montecarloPfffffi,"",@"SHT_CUDA_INFO"
	.sectionflags	@""
	.align	4


	//----- nvinfo : EIATTR_CUDA_API_VERSION
	.align		4
        /*0000*/ 	.byte	0x04, 0x37
        /*0002*/ 	.short	(.L_34 - .L_33)
.L_33:
        /*0004*/ 	.word	0x00000082


	//----- nvinfo : EIATTR_KPARAM_INFO
	.align		4
.L_34:
        /*0008*/ 	.byte	0x04, 0x17
        /*000a*/ 	.short	(.L_36 - .L_35)
.L_35:
        /*000c*/ 	.word	0x00000000
        /*0010*/ 	.short	0x0005
        /*0012*/ 	.short	0x0018
        /*0014*/ 	.byte	0x00, 0xf0, 0x11, 0x00


	//----- nvinfo : EIATTR_KPARAM_INFO
	.align		4
.L_36:
        /*0018*/ 	.byte	0x04, 0x17
        /*001a*/ 	.short	(.L_38 - .L_37)
.L_37:
        /*001c*/ 	.word	0x00000000
        /*0020*/ 	.short	0x0004
        /*0022*/ 	.short	0x0014
        /*0024*/ 	.byte	0x00, 0xf0, 0x11, 0x00


	//----- nvinfo : EIATTR_KPARAM_INFO
	.align		4
.L_38:
        /*0028*/ 	.byte	0x04, 0x17
        /*002a*/ 	.short	(.L_40 - .L_39)
.L_39:
        /*002c*/ 	.word	0x00000000
        /*0030*/ 	.short	0x0003
        /*0032*/ 	.short	0x0010
        /*0034*/ 	.byte	0x00, 0xf0, 0x11, 0x00


	//----- nvinfo : EIATTR_KPARAM_INFO
	.align		4
.L_40:
        /*0038*/ 	.byte	0x04, 0x17
        /*003a*/ 	.short	(.L_42 - .L_41)
.L_41:
        /*003c*/ 	.word	0x00000000
        /*0040*/ 	.short	0x0002
        /*0042*/ 	.short	0x000c
        /*0044*/ 	.byte	0x00, 0xf0, 0x11, 0x00


	//----- nvinfo : EIATTR_KPARAM_INFO
	.align		4
.L_42:
        /*0048*/ 	.byte	0x04, 0x17
        /*004a*/ 	.short	(.L_44 - .L_43)
.L_43:
        /*004c*/ 	.word	0x00000000
        /*0050*/ 	.short	0x0001
        /*0052*/ 	.short	0x0008
        /*0054*/ 	.byte	0x00, 0xf0, 0x11, 0x00


	//----- nvinfo : EIATTR_KPARAM_INFO
	.align		4
.L_44:
        /*0058*/ 	.byte	0x04, 0x17
        /*005a*/ 	.short	(.L_46 - .L_45)
.L_45:
        /*005c*/ 	.word	0x00000000
        /*0060*/ 	.short	0x0000
        /*0062*/ 	.short	0x0000
        /*0064*/ 	.byte	0x00, 0xf5, 0x21, 0x00


	//----- nvinfo : EIATTR_SPARSE_MMA_MASK
	.align		4
.L_46:
        /*0068*/ 	.byte	0x03, 0x50
        /*006a*/ 	.short	0x0000


	//----- nvinfo : EIATTR_MAXREG_COUNT
	.align		4
        /*006c*/ 	.byte	0x03, 0x1b
        /*006e*/ 	.short	0x00ff


	//----- nvinfo : EIATTR_NUM_BARRIERS
	.align		4
        /*0070*/ 	.byte	0x02, 0x4c
        /*0072*/ 	.byte	0x01
	.zero		1


	//----- nvinfo : EIATTR_MERCURY_ISA_VERSION
	.align		4
        /*0074*/ 	.byte	0x03, 0x5f
        /*0076*/ 	.short	0x0101


	//----- nvinfo : EIATTR_VRC_CTA_INIT_COUNT
	.align		4
        /*0078*/ 	.byte	0x02, 0x4a
	.zero		1
	.zero		1


	//----- nvinfo : EIATTR_EXIT_INSTR_OFFSETS
	.align		4
        /*007c*/ 	.byte	0x04, 0x1c
        /*007e*/ 	.short	(.L_48 - .L_47)


	//   ....[0]....
.L_47:
        /*0080*/ 	.word	0x00000df0


	//----- nvinfo : EIATTR_CBANK_PARAM_SIZE
	.align		4
.L_48:
        /*0084*/ 	.byte	0x03, 0x19
        /*0086*/ 	.short	0x001c


	//----- nvinfo : EIATTR_PARAM_CBANK
	.align		4
        /*0088*/ 	.byte	0x04, 0x0a
        /*008a*/ 	.short	(.L_50 - .L_49)
	.align		4
.L_49:
        /*008c*/ 	.word	index@(.nv.constant0._Z10montecarloPfffffi)
        /*0090*/ 	.short	0x0380
        /*0092*/ 	.short	0x001c


	//----- nvinfo : EIATTR_SW_WAR
	.align		4
.L_50:
        /*0094*/ 	.byte	0x04, 0x36
        /*0096*/ 	.short	(.L_52 - .L_51)
.L_51:
        /*0098*/ 	.word	0x00000008
.L_52:


//--------------------- .nv.callgraph             --------------------------
	.section	.nv.callgraph,"",@"SHT_CUDA_CALLGRAPH"
	.align	4
	.sectionentsize	8
	.align		4
        /*0000*/ 	.word	0x00000000
	.align		4
        /*0004*/ 	.word	0xffffffff
	.align		4
        /*0008*/ 	.word	0x00000000
	.align		4
        /*000c*/ 	.word	0xfffffffe
	.align		4
        /*0010*/ 	.word	0x00000000
	.align		4
        /*0014*/ 	.word	0xfffffffd
	.align		4
        /*0018*/ 	.word	0x00000000
	.align		4
        /*001c*/ 	.word	0xfffffffc


//--------------------- .nv.constant4             --------------------------
	.section	.nv.constant4,"a",@progbits
	.align	8
	.align		8
.nv.constant4:
        /*0000*/ 	.dword	precalc_xorwow_matrix
	.align		8
        /*0008*/ 	.dword	precalc_xorwow_offset_matrix
	.align		8
        /*0010*/ 	.dword	mrg32k3aM1
	.align		8
        /*0018*/ 	.dword	mrg32k3aM2
	.align		8
        /*0020*/ 	.dword	mrg32k3aM1SubSeq
	.align		8
        /*0028*/ 	.dword	mrg32k3aM2SubSeq
	.align		8
        /*0030*/ 	.dword	mrg32k3aM1Seq
	.align		8
        /*0038*/ 	.dword	mrg32k3aM2Seq


//--------------------- .nv.constant3             --------------------------
	.section	.nv.constant3,"a",@progbits
	.align	8
.nv.constant3:
	.type		__cr_lgamma_table,@object
	.size		__cr_lgamma_table,(.L_8 - __cr_lgamma_table)
__cr_lgamma_table:
        /*0000*/ 	.byte	0x00, 0x00, 0x00, 0x00, 0x00, 0x00, 0x00, 0x00, 0x00, 0x00, 0x00, 0x00, 0x00, 0x00, 0x00, 0x00
        /*0010*/ 	.byte	0xef, 0x39, 0xfa, 0xfe, 0x42, 0x2e, 0xe6, 0x3f, 0x02, 0x20, 0x2a, 0xfa, 0x0b, 0xab, 0xfc, 0x3f
        /*0020*/ 	.byte	0xf9, 0x2c, 0x92, 0x7c, 0xa7, 0x6c, 0x09, 0x40, 0xc9, 0x79, 0x44, 0x3c, 0x64, 0x26, 0x13, 0x40
        /*0030*/ 	.byte	0xca, 0x01, 0xcf, 0x3a, 0x27, 0x51, 0x1a, 0x40, 0x30, 0xcc, 0x2d, 0xf3, 0xe1, 0x0c, 0x21, 0x40
        /*0040*/ 	.byte	0x0d, 0xb7, 0xfc, 0x82, 0x8e, 0x35, 0x25, 0x40
.L_8:


//--------------------- .text._Z6reducePfS_       --------------------------
	.section	.text._Z6reducePfS_,"ax",@progbits
	.align	128
        .global         _Z6reducePfS_
        .type           _Z6reducePfS_,@function
        .size           _Z6reducePfS_,(.L_x_8 - _Z6reducePfS_)
        .other          _Z6reducePfS_,@"STO_CUDA_ENTRY STV_DEFAULT"
_Z6reducePfS_:
.text._Z6reducePfS_:
[----:B------:R-:W-:Y:S01]  /*0000*/  LDC R1, c[0x0][0x37c] ;  /* 0x0000df00ff017b82 */ /* 0x000fe20000000800 */
[----:B------:R-:W0:Y:S07]  /*0010*/  S2R R7, SR_CTAID.X ;  /* 0x0000000000077919 */ /* 0x000e2e0000002500 */
[----:B------:R-:W1:Y:S01]  /*0020*/  LDC.64 R2, c[0x0][0x388] ;  /* 0x0000e200ff027b82 */ /* 0x000e620000000a00 */
[----:B------:R-:W0:Y:S01]  /*0030*/  LDCU UR8, c[0x0][0x360] ;  /* 0x00006c00ff0877ac */ /* 0x000e220008000800 */
[----:B------:R-:W0:Y:S01]  /*0040*/  S2R R6, SR_TID.X ;  /* 0x0000000000067919 */ /* 0x000e220000002100 */
[----:B------:R-:W2:Y:S01]  /*0050*/  LDCU.64 UR6, c[0x0][0x358] ;  /* 0x00006b00ff0677ac */ /* 0x000ea20008000a00 */
[----:B0-----:R-:W-:-:S04]  /*0060*/  IMAD R5, R7, UR8, R6 ;  /* 0x0000000807057c24 */ /* 0x001fc8000f8e0206 */
[----:B-1----:R-:W-:-:S06]  /*0070*/  IMAD.WIDE R2, R5, 0x4, R2 ;  /* 0x0000000405027825 */ /* 0x002fcc00078e0202 */
[----:B--2---:R-:W2:Y:S01]  /*0080*/  LDG.E R2, desc[UR6][R2.64] ;  /* 0x0000000602027981 */ /* 0x004ea2000c1e1900 */
[----:B------:R-:W0:Y:S01]  /*0090*/  S2UR UR5, SR_CgaCtaId ;  /* 0x00000000000579c3 */ /* 0x000e220000008800 */
[----:B------:R-:W-:Y:S01]  /*00a0*/  UMOV UR4, 0x400 ;  /* 0x0000040000047882 */ /* 0x000fe20000000000 */
[----:B------:R-:W-:Y:S01]  /*00b0*/  UISETP.GE.U32.AND UP0, UPT, UR8, 0x2, UPT ;  /* 0x000000020800788c */ /* 0x000fe2000bf06070 */
[----:B------:R-:W-:Y:S01]  /*00c0*/  ISETP.NE.AND P0, PT, R6, RZ, PT ;  /* 0x000000ff0600720c */ /* 0x000fe20003f05270 */
[----:B0-----:R-:W-:-:S06]  /*00d0*/  ULEA UR4, UR5, UR4, 0x18 ;  /* 0x0000000405047291 */ /* 0x001fcc000f8ec0ff */
[----:B------:R-:W-:-:S05]  /*00e0*/  LEA R5, R6, UR4, 0x2 ;  /* 0x0000000406057c11 */ /* 0x000fca000f8e10ff */
[----:B--2---:R0:W-:Y:S01]  /*00f0*/  STS [R5], R2 ;  /* 0x0000000205007388 */ /* 0x0041e20000000800 */
[----:B------:R-:W-:Y:S06]  /*0100*/  BAR.SYNC.DEFER_BLOCKING 0x0 ;  /* 0x0000000000007b1d */ /* 0x000fec0000010000 */
[----:B------:R-:W-:Y:S05]  /*0110*/  BRA.U !UP0, `(.L_x_0) ;  /* 0x0000000108307547 */ /* 0x000fea000b800000 */
[----:B------:R-:W-:-:S07]  /*0120*/  IMAD.U32 R0, RZ, RZ, UR8 ;  /* 0x00000008ff007e24 */ /* 0x000fce000f8e00ff */
.L_x_1:
[----:B------:R-:W-:-:S04]  /*0130*/  SHF.R.U32.HI R8, RZ, 0x1, R0 ;  /* 0x00000001ff087819 */ /* 0x000fc80000011600 */
[----:B------:R-:W-:-:S13]  /*0140*/  ISETP.GE.U32.AND P1, PT, R6, R8, PT ;  /* 0x000000080600720c */ /* 0x000fda0003f26070 */
[----:B0-----:R-:W-:Y:S01]  /*0150*/  @!P1 LEA R2, R8, R5, 0x2 ;  /* 0x0000000508029211 */ /* 0x001fe200078e10ff */
[----:B------:R-:W-:Y:S05]  /*0160*/  @!P1 LDS R3, [R5] ;  /* 0x0000000005039984 */ /* 0x000fea0000000800 */
[----:B------:R-:W0:Y:S02]  /*0170*/  @!P1 LDS R2, [R2] ;  /* 0x0000000002029984 */ /* 0x000e240000000800 */
[----:B0-----:R-:W-:-:S05]  /*0180*/  @!P1 FADD R4, R2, R3 ;  /* 0x0000000302049221 */ /* 0x001fca0000000000 */
[----:B------:R1:W-:Y:S01]  /*0190*/  @!P1 STS [R5], R4 ;  /* 0x0000000405009388 */ /* 0x0003e20000000800 */
[----:B------:R-:W-:Y:S01]  /*01a0*/  BAR.SYNC.DEFER_BLOCKING 0x0 ;  /* 0x0000000000007b1d */ /* 0x000fe20000010000 */
[----:B------:R-:W-:Y:S01]  /*01b0*/  ISETP.GT.U32.AND P1, PT, R0, 0x3, PT ;  /* 0x000000030000780c */ /* 0x000fe20003f24070 */
[----:B------:R-:W-:-:S12]  /*01c0*/  IMAD.MOV.U32 R0, RZ, RZ, R8 ;  /* 0x000000ffff007224 */ /* 0x000fd800078e0008 */
[----:B-1----:R-:W-:Y:S05]  /*01d0*/  @P1 BRA `(.L_x_1) ;  /* 0xfffffffc00d41947 */ /* 0x002fea000383ffff */
.L_x_0:
[----:B------:R-:W-:Y:S05]  /*01e0*/  @P0 EXIT ;  /* 0x000000000000094d */ /* 0x000fea0003800000 */
[----:B------:R-:W1:Y:S01]  /*01f0*/  S2UR UR5, SR_CgaCtaId ;  /* 0x00000000000579c3 */ /* 0x000e620000008800 */
[----:B------:R-:W-:-:S07]  /*0200*/  UMOV UR4, 0x400 ;  /* 0x0000040000047882 */ /* 0x000fce0000000000 */
[----:B0-----:R-:W0:Y:S01]  /*0210*/  LDC.64 R2, c[0x0][0x380] ;  /* 0x0000e000ff027b82 */ /* 0x001e220000000a00 */
[----:B-1----:R-:W-:Y:S01]  /*0220*/  ULEA UR4, UR5, UR4, 0x18 ;  /* 0x0000000405047291 */ /* 0x002fe2000f8ec0ff */
[----:B0-----:R-:W-:-:S08]  /*0230*/  IMAD.WIDE.U32 R2, R7, 0x4, R2 ;  /* 0x0000000407027825 */ /* 0x001fd000078e0002 */
[----:B------:R-:W0:Y:S04]  /*0240*/  LDS R5, [UR4] ;  /* 0x00000004ff057984 */ /* 0x000e280008000800 */
[----:B0-----:R-:W-:Y:S01]  /*0250*/  STG.E desc[UR6][R2.64], R5 ;  /* 0x0000000502007986 */ /* 0x001fe2000c101906 */
[----:B------:R-:W-:Y:S05]  /*0260*/  EXIT ;  /* 0x000000000000794d */ /* 0x000fea0003800000 */
.L_x_2:
[----:B------:R-:W-:-:S00]  /*0270*/  BRA `(.L_x_2) ;  /* 0xfffffffc00fc7947 */ /* 0x000fc0000383ffff */
[----:B------:R-:W-:-:S00]  /*0280*/  NOP ;  /* 0x0000000000007918 */ /* 0x000fc00000000000 */
[----:B------:R-:W-:-:S00]  /*0290*/  NOP ;  /* 0x0000000000007918 */ /* 0x000fc00000000000 */
[----:B------:R-:W-:-:S00]  /*02a0*/  NOP ;  /* 0x0000000000007918 */ /* 0x000fc00000000000 */
[----:B------:R-:W-:-:S00]  /*02b0*/  NOP ;  /* 0x0000000000007918 */ /* 0x000fc00000000000 */
[----:B------:R-:W-:-:S00]  /*02c0*/  NOP ;  /* 0x0000000000007918 */ /* 0x000fc00000000000 */
[----:B------:R-:W-:-:S00]  /*02d0*/  NOP ;  /* 0x0000000000007918 */ /* 0x000fc00000000000 */
[----:B------:R-:W-:-:S00]  /*02e0*/  NOP ;  /* 0x0000000000007918 */ /* 0x000fc00000000000 */
[----:B------:R-:W-:-:S00]  /*02f0*/  NOP ;  /* 0x0000000000007918 */ /* 0x000fc00000000000 */
.L_x_8:


//--------------------- .text._Z10montecarloPfffffi --------------------------
	.section	.text._Z10montecarloPfffffi,"ax",@progbits
	.align	128
        .global         _Z10montecarloPfffffi
        .type           _Z10montecarloPfffffi,@function
        .size           _Z10montecarloPfffffi,(.L_x_9 - _Z10montecarloPfffffi)
        .other          _Z10montecarloPfffffi,@"STO_CUDA_ENTRY STV_DEFAULT"
_Z10montecarloPfffffi:
.text._Z10montecarloPfffffi:
[----:B------:R-:W-:Y:S01]  /*0000*/  LDC R1, c[0x0][0x37c] ;  /* 0x0000df00ff017b82 */ /* 0x000fe20000000800 */
[----:B------:R-:W0:Y:S07]  /*0010*/  S2R R3, SR_TID.X ;  /* 0x0000000000037919 */ /* 0x000e2e0000002100 */
[----:B------:R-:W1:Y:S01]  /*0020*/  S2UR UR5, SR_CgaCtaId ;  /* 0x00000000000579c3 */ /* 0x000e620000008800 */
[----:B------:R-:W-:Y:S01]  /*0030*/  UMOV UR4, 0x400 ;  /* 0x0000040000047882 */ /* 0x000fe20000000000 */
[----:B------:R-:W-:Y:S01]  /*0040*/  IMAD.MOV.U32 R10, RZ, RZ, -0x266e14b1 ;  /* 0xd991eb4fff0a7424 */ /* 0x000fe200078e00ff */
[----:B------:R-:W2:Y:S01]  /*0050*/  LDCU.64 UR6, c[0x0][0x358] ;  /* 0x00006b00ff0677ac */ /* 0x000ea20008000a00 */
[----:B------:R-:W-:-:S04]  /*0060*/  IMAD.MOV.U32 R8, RZ, RZ, RZ ;  /* 0x000000ffff087224 */ /* 0x000fc800078e00ff */
[----:B------:R-:W3:Y:S01]  /*0070*/  LDC R0, c[0x0][0x360] ;  /* 0x0000d800ff007b82 */ /* 0x000ee20000000800 */
[----:B-1----:R-:W-:-:S07]  /*0080*/  ULEA UR4, UR5, UR4, 0x18 ;  /* 0x0000000405047291 */ /* 0x002fce000f8ec0ff */
[----:B------:R-:W3:Y:S01]  /*0090*/  S2UR UR5, SR_CTAID.X ;  /* 0x00000000000579c3 */ /* 0x000ee20000002500 */
[----:B0-----:R-:W-:-:S13]  /*00a0*/  ISETP.NE.AND P0, PT, R3, RZ, PT ;  /* 0x000000ff0300720c */ /* 0x001fda0003f05270 */
[----:B------:R-:W0:Y:S01]  /*00b0*/  @!P0 LDC.64 R4, c[0x0][0x388] ;  /* 0x0000e200ff048b82 */ /* 0x000e220000000a00 */
[----:B---3--:R-:W-:-:S07]  /*00c0*/  IMAD R0, R0, UR5, R3 ;  /* 0x0000000500007c24 */ /* 0x008fce000f8e0203 */
[----:B------:R-:W0:Y:S08]  /*00d0*/  @!P0 LDC.64 R6, c[0x0][0x390] ;  /* 0x0000e400ff068b82 */ /* 0x000e300000000a00 */
[----:B------:R-:W1:Y:S01]  /*00e0*/  @!P0 LDC R2, c[0x0][0x398] ;  /* 0x0000e600ff028b82 */ /* 0x000e620000000800 */
[----:B0-----:R-:W-:Y:S04]  /*00f0*/  @!P0 STS.128 [UR4], R4 ;  /* 0x00000004ff008988 */ /* 0x001fe80008000c04 */
[----:B-1----:R-:W-:Y:S03]  /*0100*/  @!P0 STS [UR4+0x10], R2 ;  /* 0x00001002ff008988 */ /* 0x002fe60008000804 */
[----:B------:R-:W-:Y:S01]  /*0110*/  BAR.SYNC.DEFER_BLOCKING 0x0 ;  /* 0x0000000000007b1d */ /* 0x000fe20000010000 */
[----:B------:R-:W-:-:S04]  /*0120*/  ISETP.GT.AND P0, PT, R0, -0x1, PT ;  /* 0xffffffff0000780c */ /* 0x000fc80003f04270 */
[----:B------:R-:W-:Y:S01]  /*0130*/  SEL R10, R10, 0x8bf16996, P0 ;  /* 0x8bf169960a0a7807 */ /* 0x000fe20000000000 */
[----:B------:R-:W0:Y:S02]  /*0140*/  LDS R9, [UR4+0x10] ;  /* 0x00001004ff097984 */ /* 0x000e240008000800 */
[----:B0-----:R-:W-:-:S13]  /*0150*/  ISETP.GE.AND P1, PT, R9, 0x1, PT ;  /* 0x000000010900780c */ /* 0x001fda0003f26270 */
[----:B--2---:R-:W-:Y:S05]  /*0160*/  @!P1 BRA `(.L_x_3) ;  /* 0x0000000c00149947 */ /* 0x004fea0003800000 */
[----:B------:R-:W0:Y:S01]  /*0170*/  LDS.128 R4, [UR4] ;  /* 0x00000004ff047984 */ /* 0x000e220008000c00 */
[----:B------:R-:W-:Y:S01]  /*0180*/  ISETP.GE.U32.AND P0, PT, R9, 0x4, PT ;  /* 0x000000040900780c */ /* 0x000fe20003f06070 */
[----:B------:R-:W-:Y:S01]  /*0190*/  IMAD.MOV.U32 R8, RZ, RZ, RZ ;  /* 0x000000ffff087224 */ /* 0x000fe200078e00ff */
[----:B------:R-:W-:Y:S02]  /*01a0*/  LOP3.LUT R3, R0, 0xaad26b49, RZ, 0x3c, !PT ;  /* 0xaad26b4900037812 */ /* 0x000fe400078e3cff */
[C---:B------:R-:W-:Y:S02]  /*01b0*/  LOP3.LUT R15, R10.reuse, 0x5491333, RZ, 0x3c, !PT ;  /* 0x054913330a0f7812 */ /* 0x040fe400078e3cff */
[----:B------:R-:W-:Y:S01]  /*01c0*/  IADD3 R2, PT, PT, R10, 0x1f123bb5, RZ ;  /* 0x1f123bb50a027810 */ /* 0x000fe20007ffe0ff */
[----:B------:R-:W-:Y:S01]  /*01d0*/  IMAD R13, R3, 0x4182bed5, RZ ;  /* 0x4182bed5030d7824 */ /* 0x000fe200078e02ff */
[----:B------:R-:W-:-:S04]  /*01e0*/  LOP3.LUT R3, R9, 0x3, RZ, 0xc0, !PT ;  /* 0x0000000309037812 */ /* 0x000fc800078ec0ff */
[C---:B------:R-:W-:Y:S02]  /*01f0*/  IADD3 R22, PT, PT, R13.reuse, 0x583f19, RZ ;  /* 0x00583f190d167810 */ /* 0x040fe40007ffe0ff */
[C---:B------:R-:W-:Y:S01]  /*0200*/  LOP3.LUT R17, R13.reuse, 0x159a55e5, RZ, 0x3c, !PT ;  /* 0x159a55e50d117812 */ /* 0x040fe200078e3cff */
[----:B0-----:R-:W-:Y:S01]  /*0210*/  FADD R11, -R6, R7 ;  /* 0x00000007060b7221 */ /* 0x001fe20000000100 */
[C---:B------:R-:W-:Y:S02]  /*0220*/  IMAD.IADD R7, R13.reuse, 0x1, R10 ;  /* 0x000000010d077824 */ /* 0x040fe400078e020a */
[----:B------:R-:W-:Y:S01]  /*0230*/  FADD R5, -R4, R5 ;  /* 0x0000000504057221 */ /* 0x000fe20000000100 */
[----:B------:R-:W-:Y:S02]  /*0240*/  VIADD R13, R13, 0x75bcd15 ;  /* 0x075bcd150d0d7836 */ /* 0x000fe40000000000 */
[----:B------:R-:W-:Y:S01]  /*0250*/  VIADD R10, R7, 0x64f0c9 ;  /* 0x0064f0c9070a7836 */ /* 0x000fe20000000000 */
[----:B------:R-:W-:Y:S06]  /*0260*/  @!P0 BRA `(.L_x_4) ;  /* 0x0000000800188947 */ /* 0x000fec0003800000 */
[----:B------:R-:W-:Y:S01]  /*0270*/  LOP3.LUT R9, R9, 0x7ffffffc, RZ, 0xc0, !PT ;  /* 0x7ffffffc09097812 */ /* 0x000fe200078ec0ff */
[----:B------:R-:W-:Y:S01]  /*0280*/  IMAD.MOV.U32 R8, RZ, RZ, RZ ;  /* 0x000000ffff087224 */ /* 0x000fe200078e00ff */
[----:B------:R-:W-:Y:S02]  /*0290*/  IADD3 R7, PT, PT, R7, 0x912ef1, RZ ;  /* 0x00912ef107077810 */ /* 0x000fe40007ffe0ff */
[----:B------:R-:W-:-:S07]  /*02a0*/  IADD3 R12, PT, PT, -R9, RZ, RZ ;  /* 0x000000ff090c7210 */ /* 0x000fce0007ffe1ff */
.L_x_5:
[----:B------:R-:W-:Y:S01]  /*02b0*/  SHF.R.U32.HI R10, RZ, 0x2, R13 ;  /* 0x00000002ff0a7819 */ /* 0x000fe2000001160d */
[----:B------:R-:W-:Y:S01]  /*02c0*/  IMAD.SHL.U32 R9, R22, 0x10, RZ ;  /* 0x0000001016097824 */ /* 0x000fe200078e00ff */
[----:B------:R-:W-:Y:S02]  /*02d0*/  SHF.R.U32.HI R14, RZ, 0x2, R17 ;  /* 0x00000002ff0e7819 */ /* 0x000fe40000011611 */
[----:B------:R-:W-:Y:S02]  /*02e0*/  LOP3.LUT R10, R10, R13, RZ, 0x3c, !PT ;  /* 0x0000000d0a0a7212 */ /* 0x000fe400078e3cff */
[----:B------:R-:W-:Y:S02]  /*02f0*/  LOP3.LUT R14, R14, R17, RZ, 0x3c, !PT ;  /* 0x000000110e0e7212 */ /* 0x000fe400078e3cff */
[----:B------:R-:W-:Y:S02]  /*0300*/  SHF.L.U32 R13, R10, 0x1, RZ ;  /* 0x000000010a0d7819 */ /* 0x000fe400000006ff */
[----:B------:R-:W-:-:S02]  /*0310*/  SHF.R.U32.HI R19, RZ, 0x2, R22 ;  /* 0x00000002ff137819 */ /* 0x000fc40000011616 */
[----:B------:R-:W-:Y:S02]  /*0320*/  LOP3.LUT R9, R22, R9, R13, 0x96, !PT ;  /* 0x0000000916097212 */ /* 0x000fe400078e960d */
[----:B------:R-:W-:Y:S02]  /*0330*/  SHF.R.U32.HI R13, RZ, 0x2, R2 ;  /* 0x00000002ff0d7819 */ /* 0x000fe40000011602 */
[----:B------:R-:W-:Y:S01]  /*0340*/  LOP3.LUT R17, R9, R10, RZ, 0x3c, !PT ;  /* 0x0000000a09117212 */ /* 0x000fe200078e3cff */
[----:B------:R-:W-:Y:S01]  /*0350*/  IMAD.SHL.U32 R10, R14, 0x2, RZ ;  /* 0x000000020e0a7824 */ /* 0x000fe200078e00ff */
[----:B------:R-:W-:Y:S02]  /*0360*/  LOP3.LUT R13, R13, R2, RZ, 0x3c, !PT ;  /* 0x000000020d0d7212 */ /* 0x000fe400078e3cff */
[----:B------:R-:W-:Y:S02]  /*0370*/  SHF.L.U32 R9, R17, 0x4, RZ ;  /* 0x0000000411097819 */ /* 0x000fe400000006ff */
[----:B------:R-:W-:-:S02]  /*0380*/  LOP3.LUT R22, R19, R22, RZ, 0x3c, !PT ;  /* 0x0000001613167212 */ /* 0x000fc400078e3cff */
[----:B------:R-:W-:Y:S02]  /*0390*/  LOP3.LUT R10, R14, R10, R9, 0x96, !PT ;  /* 0x0000000a0e0a7212 */ /* 0x000fe400078e9609 */
[----:B------:R-:W-:Y:S01]  /*03a0*/  SHF.R.U32.HI R14, RZ, 0x2, R15 ;  /* 0x00000002ff0e7819 */ /* 0x000fe2000001160f */
[----:B------:R-:W-:Y:S01]  /*03b0*/  IMAD.SHL.U32 R20, R22, 0x2, RZ ;  /* 0x0000000216147824 */ /* 0x000fe200078e00ff */
[----:B------:R-:W-:Y:S01]  /*03c0*/  LOP3.LUT R9, R10, R17, RZ, 0x3c, !PT ;  /* 0x000000110a097212 */ /* 0x000fe200078e3cff */
[----:B------:R-:W-:Y:S01]  /*03d0*/  IMAD.SHL.U32 R10, R13, 0x2, RZ ;  /* 0x000000020d0a7824 */ /* 0x000fe200078e00ff */
[----:B------:R-:W-:Y:S02]  /*03e0*/  LOP3.LUT R14, R14, R15, RZ, 0x3c, !PT ;  /* 0x0000000f0e0e7212 */ /* 0x000fe400078e3cff */
[----:B------:R-:W-:Y:S02]  /*03f0*/  SHF.L.U32 R2, R9, 0x4, RZ ;  /* 0x0000000409027819 */ /* 0x000fe400000006ff */
[----:B------:R-:W-:-:S02]  /*0400*/  SHF.R.U32.HI R24, RZ, 0x2, R17 ;  /* 0x00000002ff187819 */ /* 0x000fc40000011611 */
[----:B------:R-:W-:Y:S01]  /*0410*/  LOP3.LUT R2, R9, R2, R10, 0x96, !PT ;  /* 0x0000000209027212 */ /* 0x000fe200078e960a */
[----:B------:R-:W-:Y:S01]  /*0420*/  VIADD R10, R7, 0xffd3c1d8 ;  /* 0xffd3c1d8070a7836 */ /* 0x000fe20000000000 */
[----:B------:R-:W-:Y:S02]  /*0430*/  LOP3.LUT R24, R24, R17, RZ, 0x3c, !PT ;  /* 0x0000001118187212 */ /* 0x000fe400078e3cff */
[----:B------:R-:W-:Y:S01]  /*0440*/  LOP3.LUT R15, R2, R13, RZ, 0x3c, !PT ;  /* 0x0000000d020f7212 */ /* 0x000fe200078e3cff */
[----:B------:R-:W-:Y:S01]  /*0450*/  IMAD.SHL.U32 R2, R14, 0x2, RZ ;  /* 0x000000020e027824 */ /* 0x000fe200078e00ff */
[----:B------:R-:W-:Y:S02]  /*0460*/  IADD3 R16, PT, PT, R10, 0xb0f8a, R9 ;  /* 0x000b0f8a0a107810 */ /* 0x000fe40007ffe009 */
[----:B------:R-:W-:Y:S02]  /*0470*/  SHF.L.U32 R13, R15, 0x4, RZ ;  /* 0x000000040f0d7819 */ /* 0x000fe400000006ff */
[----:B------:R-:W-:-:S02]  /*0480*/  I2FP.F32.U32 R21, R16 ;  /* 0x0000001000157245 */ /* 0x000fc40000201000 */
[----:B------:R-:W-:Y:S01]  /*0490*/  LOP3.LUT R2, R14, R2, R13, 0x96, !PT ;  /* 0x000000020e027212 */ /* 0x000fe200078e960d */
[----:B------:R-:W-:Y:S01]  /*04a0*/  HFMA2 R14, -RZ, RZ, 0.1171875, 0 ;  /* 0x2f800000ff0e7431 */ /* 0x000fe200000001ff */
[----:B------:R-:W-:Y:S02]  /*04b0*/  IADD3 R16, PT, PT, R10, 0x10974f, R15 ;  /* 0x0010974f0a107810 */ /* 0x000fe40007ffe00f */
[----:B------:R-:W-:Y:S02]  /*04c0*/  LOP3.LUT R13, R2, R15, RZ, 0x3c, !PT ;  /* 0x0000000f020d7212 */ /* 0x000fe400078e3cff */
[----:B------:R-:W-:Y:S02]  /*04d0*/  IADD3 R2, PT, PT, R10, 0x587c5, R17 ;  /* 0x000587c50a027810 */ /* 0x000fe40007ffe011 */
[----:B------:R-:W-:Y:S02]  /*04e0*/  SHF.L.U32 R18, R13, 0x4, RZ ;  /* 0x000000040d127819 */ /* 0x000fe400000006ff */
[----:B------:R-:W-:Y:S01]  /*04f0*/  I2FP.F32.U32 R19, R2 ;  /* 0x0000000200137245 */ /* 0x000fe20000201000 */
[----:B------:R-:W-:Y:S01]  /*0500*/  FFMA R21, R21, R14, 1.1641532182693481445e-10 ;  /* 0x2f00000015157423 */ /* 0x000fe2000000000e */
[----:B------:R-:W-:Y:S01]  /*0510*/  LOP3.LUT R23, R13, R18, R20, 0x96, !PT ;  /* 0x000000120d177212 */ /* 0x000fe200078e9614 */
[----:B------:R-:W-:Y:S01]  /*0520*/  IMAD.SHL.U32 R20, R24, 0x2, RZ ;  /* 0x0000000218147824 */ /* 0x000fe200078e00ff */
[C---:B------:R-:W-:Y:S01]  /*0530*/  IADD3 R18, PT, PT, R10.reuse, 0x161f14, R13 ;  /* 0x00161f140a127810 */ /* 0x040fe20007ffe00d */
[----:B------:R-:W-:Y:S01]  /*0540*/  FFMA R19, R19, R14, 1.1641532182693481445e-10 ;  /* 0x2f00000013137423 */ /* 0x000fe2000000000e */
[----:B------:R-:W-:Y:S01]  /*0550*/  LOP3.LUT R17, R23, R22, RZ, 0x3c, !PT ;  /* 0x0000001617117212 */ /* 0x000fe200078e3cff */
[----:B------:R-:W-:Y:S01]  /*0560*/  FFMA R21, R11, R21, R6 ;  /* 0x000000150b157223 */ /* 0x000fe20000000006 */
[----:B------:R-:W-:Y:S01]  /*0570*/  I2FP.F32.U32 R25, R18 ;  /* 0x0000001200197245 */ /* 0x000fe20000201000 */
[----:B------:R-:W-:Y:S01]  /*0580*/  FFMA R19, R5, R19, R4 ;  /* 0x0000001305137223 */ /* 0x000fe20000000004 */
[----:B------:R-:W-:Y:S01]  /*0590*/  SHF.L.U32 R23, R17, 0x4, RZ ;  /* 0x0000000411177819 */ /* 0x000fe200000006ff */
[----:B------:R-:W-:Y:S01]  /*05a0*/  FMUL R2, R21, R21 ;  /* 0x0000001515027220 */ /* 0x000fe20000400000 */
[----:B------:R-:W-:Y:S01]  /*05b0*/  IADD3 R22, PT, PT, R10, 0x1ba6d9, R17 ;  /* 0x001ba6d90a167810 */ /* 0x000fe20007ffe011 */
[----:B------:R-:W-:Y:S01]  /*05c0*/  FFMA R25, R25, R14, 1.1641532182693481445e-10 ;  /* 0x2f00000019197423 */ /* 0x000fe2000000000e */
[----:B------:R-:W-:Y:S01]  /*05d0*/  LOP3.LUT R20, R24, R20, R23, 0x96, !PT ;  /* 0x0000001418147212 */ /* 0x000fe200078e9617 */
[----:B------:R-:W-:Y:S01]  /*05e0*/  FFMA R21, R19, -R19, -R2 ;  /* 0x8000001313157223 */ /* 0x000fe20000000802 */
[----:B------:R-:W-:Y:S01]  /*05f0*/  I2FP.F32.U32 R23, R16 ;  /* 0x0000001000177245 */ /* 0x000fe20000201000 */
[----:B------:R-:W-:Y:S01]  /*0600*/  IMAD.MOV.U32 R16, RZ, RZ, 0x3bbb989d ;  /* 0x3bbb989dff107424 */ /* 0x000fe200078e00ff */
[----:B------:R-:W-:Y:S01]  /*0610*/  LOP3.LUT R2, R20, R17, RZ, 0x3c, !PT ;  /* 0x0000001114027212 */ /* 0x000fe200078e3cff */
[----:B------:R-:W-:Y:S01]  /*0620*/  FFMA R25, R11, R25, R6 ;  /* 0x000000190b197223 */ /* 0x000fe20000000006 */
[----:B------:R-:W-:Y:S01]  /*0630*/  MOV R18, 0x437c0000 ;  /* 0x437c000000127802 */ /* 0x000fe20000000f00 */
[----:B------:R-:W-:Y:S01]  /*0640*/  FFMA R23, R23, R14, 1.1641532182693481445e-10 ;  /* 0x2f00000017177423 */ /* 0x000fe2000000000e */
[----:B------:R-:W-:Y:S01]  /*0650*/  IADD3 R19, PT, PT, R10, 0x212e9e, R2 ;  /* 0x00212e9e0a137810 */ /* 0x000fe20007ffe002 */
[----:B------:R-:W-:Y:S01]  /*0660*/  FMUL R20, R25, R25 ;  /* 0x0000001919147220 */ /* 0x000fe20000400000 */
[----:B------:R-:W-:Y:S01]  /*0670*/  IADD3 R12, PT, PT, R12, 0x4, RZ ;  /* 0x000000040c0c7810 */ /* 0x000fe20007ffe0ff */
[----:B------:R-:W-:Y:S01]  /*0680*/  FFMA R27, R5, R23, R4 ;  /* 0x00000017051b7223 */ /* 0x000fe20000000004 */
[----:B------:R-:W-:Y:S01]  /*0690*/  I2FP.F32.U32 R29, R19 ;  /* 0x00000013001d7245 */ /* 0x000fe20000201000 */
[----:B------:R-:W-:Y:S01]  /*06a0*/  FFMA.SAT R19, R21, R16, 0.5 ;  /* 0x3f00000015137423 */ /* 0x000fe20000002010 */
[----:B------:R-:W-:Y:S01]  /*06b0*/  I2FP.F32.U32 R23, R22 ;  /* 0x0000001600177245 */ /* 0x000fe20000201000 */
[----:B------:R-:W-:Y:S01]  /*06c0*/  FFMA R27, R27, -R27, -R20 ;  /* 0x8000001b1b1b7223 */ /* 0x000fe20000000814 */
[----:B------:R-:W-:Y:S01]  /*06d0*/  ISETP.NE.AND P0, PT, R12, RZ, PT ;  /* 0x000000ff0c00720c */ /* 0x000fe20003f05270 */
[----:B------:R-:W-:Y:S01]  /*06e0*/  FFMA R29, R29, R14, 1.1641532182693481445e-10 ;  /* 0x2f0000001d1d7423 */ /* 0x000fe2000000000e */
[----:B------:R-:W-:Y:S01]  /*06f0*/  FFMA.RM R19, R19, R18, 12582913 ;  /* 0x4b40000113137423 */ /* 0x000fe20000004012 */
[----:B------:R-:W-:Y:S01]  /*0700*/  FFMA R22, R23, R14, 1.1641532182693481445e-10 ;  /* 0x2f00000017167423 */ /* 0x000fe2000000000e */
[----:B------:R-:W-:Y:S01]  /*0710*/  FFMA.SAT R23, R27, R16, 0.5 ;  /* 0x3f0000001b177423 */ /* 0x000fe20000002010 */
[----:B------:R-:W-:Y:S01]  /*0720*/  FFMA R29, R11, R29, R6 ;  /* 0x0000001d0b1d7223 */ /* 0x000fe20000000006 */
[----:B------:R-:W-:Y:S01]  /*0730*/  FADD R20, R19, -12583039 ;  /* 0xcb40007f13147421 */ /* 0x000fe20000000000 */
[----:B------:R-:W-:Y:S01]  /*0740*/  FFMA R25, R5, R22, R4 ;  /* 0x0000001605197223 */ /* 0x000fe20000000004 */
[----:B------:R-:W-:Y:S01]  /*0750*/  SHF.L.U32 R19, R19, 0x17, RZ ;  /* 0x0000001713137819 */ /* 0x000fe200000006ff */
[----:B------:R-:W-:Y:S01]  /*0760*/  FMUL R24, R29, R29 ;  /* 0x0000001d1d187220 */ /* 0x000fe20000400000 */
[----:B------:R-:W-:Y:S01]  /*0770*/  FFMA R22, R21, 1.4426950216293334961, -R20 ;  /* 0x3fb8aa3b15167823 */ /* 0x000fe20000000814 */
[----:B------:R-:W-:Y:S01]  /*0780*/  FFMA.RM R20, R23, R18, 12582913 ;  /* 0x4b40000117147423 */ /* 0x000fe20000004012 */
[----:B------:R-:W-:Y:S01]  /*0790*/  SHF.L.U32 R29, R2, 0x4, RZ ;  /* 0x00000004021d7819 */ /* 0x000fe200000006ff */
[----:B------:R-:W-:Y:S01]  /*07a0*/  FFMA R25, R25, -R25, -R24 ;  /* 0x8000001919197223 */ /* 0x000fe20000000818 */
[----:B------:R-:W-:Y:S01]  /*07b0*/  FFMA R23, R21, 1.925963033500011079e-08, R22 ;  /* 0x32a5706015177823 */ /* 0x000fe20000000016 */
[----:B------:R-:W-:Y:S01]  /*07c0*/  FADD R22, R20, -12583039 ;  /* 0xcb40007f14167421 */ /* 0x000fe20000000000 */
[----:B------:R-:W-:Y:S01]  /*07d0*/  SHF.R.U32.HI R24, RZ, 0x2, R9 ;  /* 0x00000002ff187819 */ /* 0x000fe20000011609 */
[----:B------:R-:W-:-:S02]  /*07e0*/  FFMA.SAT R21, R25, R16, 0.5 ;  /* 0x3f00000019157423 */ /* 0x000fc40000002010 */
[----:B------:R-:W-:Y:S01]  /*07f0*/  FFMA R22, R27, 1.4426950216293334961, -R22 ;  /* 0x3fb8aa3b1b167823 */ /* 0x000fe20000000816 */
[----:B------:R-:W-:Y:S01]  /*0800*/  LOP3.LUT R9, R24, R9, RZ, 0x3c, !PT ;  /* 0x0000000918097212 */ /* 0x000fe200078e3cff */
[----:B------:R-:W-:Y:S01]  /*0810*/  FFMA.RM R21, R21, R18, 12582913 ;  /* 0x4b40000115157423 */ /* 0x000fe20000004012 */
[----:B------:R-:W-:Y:S01]  /*0820*/  SHF.R.U32.HI R24, RZ, 0x2, R15 ;  /* 0x00000002ff187819 */ /* 0x000fe2000001160f */
[----:B------:R-:W-:Y:S01]  /*0830*/  FFMA R27, R27, 1.925963033500011079e-08, R22 ;  /* 0x32a570601b1b7823 */ /* 0x000fe20000000016 */
[----:B------:R-:W0:Y:S01]  /*0840*/  MUFU.EX2 R23, R23 ;  /* 0x0000001700177308 */ /* 0x000e220000000800 */
[C---:B------:R-:W-:Y:S01]  /*0850*/  FADD R22, R21.reuse, -12583039 ;  /* 0xcb40007f15167421 */ /* 0x040fe20000000000 */
[----:B------:R-:W-:Y:S01]  /*0860*/  LOP3.LUT R24, R24, R15, RZ, 0x3c, !PT ;  /* 0x0000000f18187212 */ /* 0x000fe200078e3cff */
[----:B------:R-:W-:Y:S02]  /*0870*/  IMAD.SHL.U32 R21, R21, 0x800000, RZ ;  /* 0x0080000015157824 */ /* 0x000fe400078e00ff */
[----:B------:R-:W-:-:S03]  /*0880*/  FFMA R22, R25, 1.4426950216293334961, -R22 ;  /* 0x3fb8aa3b19167823 */ /* 0x000fc60000000816 */
[----:B------:R-:W1:Y:S01]  /*0890*/  MUFU.EX2 R27, R27 ;  /* 0x0000001b001b7308 */ /* 0x000e620000000800 */
[----:B------:R-:W-:Y:S01]  /*08a0*/  FFMA R25, R25, 1.925963033500011079e-08, R22 ;  /* 0x32a5706019197823 */ /* 0x000fe20000000016 */
[----:B------:R-:W-:-:S05]  /*08b0*/  IMAD.SHL.U32 R22, R9, 0x2, RZ ;  /* 0x0000000209167824 */ /* 0x000fca00078e00ff */
[----:B------:R-:W-:Y:S01]  /*08c0*/  LOP3.LUT R22, R2, R29, R22, 0x96, !PT ;  /* 0x0000001d02167212 */ /* 0x000fe200078e9616 */
[----:B------:R-:W2:Y:S01]  /*08d0*/  MUFU.EX2 R25, R25 ;  /* 0x0000001900197308 */ /* 0x000ea20000000800 */
[----:B0-----:R-:W-:Y:S02]  /*08e0*/  FFMA R8, R19, R23, R8 ;  /* 0x0000001713087223 */ /* 0x001fe40000000008 */
[----:B------:R-:W-:Y:S01]  /*08f0*/  LOP3.LUT R15, R22, R9, RZ, 0x3c, !PT ;  /* 0x00000009160f7212 */ /* 0x000fe200078e3cff */
[----:B------:R-:W-:-:S03]  /*0900*/  IMAD.SHL.U32 R22, R24, 0x2, RZ ;  /* 0x0000000218167824 */ /* 0x000fc600078e00ff */
[----:B------:R-:W-:Y:S02]  /*0910*/  SHF.L.U32 R9, R15, 0x4, RZ ;  /* 0x000000040f097819 */ /* 0x000fe400000006ff */
[----:B------:R-:W-:Y:S02]  /*0920*/  IADD3 R10, PT, PT, R10, 0x26b663, R15 ;  /* 0x0026b6630a0a7810 */ /* 0x000fe40007ffe00f */
[----:B------:R-:W-:-:S04]  /*0930*/  LOP3.LUT R22, R24, R22, R9, 0x96, !PT ;  /* 0x0000001618167212 */ /* 0x000fc800078e9609 */
[----:B------:R-:W-:-:S05]  /*0940*/  LOP3.LUT R22, R22, R15, RZ, 0x3c, !PT ;  /* 0x0000000f16167212 */ /* 0x000fca00078e3cff */
[----:B------:R-:W-:-:S05]  /*0950*/  IMAD.IADD R9, R22, 0x1, R7 ;  /* 0x0000000116097824 */ /* 0x000fca00078e0207 */
[----:B------:R-:W-:Y:S02]  /*0960*/  I2FP.F32.U32 R29, R9 ;  /* 0x00000009001d7245 */ /* 0x000fe40000201000 */
[----:B------:R-:W-:-:S03]  /*0970*/  I2FP.F32.U32 R9, R10 ;  /* 0x0000000a00097245 */ /* 0x000fc60000201000 */
[-C--:B------:R-:W-:Y:S02]  /*0980*/  FFMA R29, R29, R14.reuse, 1.1641532182693481445e-10 ;  /* 0x2f0000001d1d7423 */ /* 0x080fe4000000000e */
[----:B------:R-:W-:Y:S01]  /*0990*/  FFMA R9, R9, R14, 1.1641532182693481445e-10 ;  /* 0x2f00000009097423 */ /* 0x000fe2000000000e */
[----:B------:R-:W-:Y:S02]  /*09a0*/  IMAD.MOV.U32 R14, RZ, RZ, R7 ;  /* 0x000000ffff0e7224 */ /* 0x000fe400078e0007 */
[----:B------:R-:W-:Y:S01]  /*09b0*/  FFMA R29, R11, R29, R6 ;  /* 0x0000001d0b1d7223 */ /* 0x000fe20000000006 */
[----:B------:R-:W-:Y:S01]  /*09c0*/  IADD3 R7, PT, PT, R7, 0x2c3e28, RZ ;  /* 0x002c3e2807077810 */ /* 0x000fe20007ffe0ff */
[----:B------:R-:W-:Y:S02]  /*09d0*/  FFMA R9, R5, R9, R4 ;  /* 0x0000000905097223 */ /* 0x000fe40000000004 */
[----:B------:R-:W-:-:S04]  /*09e0*/  FMUL R10, R29, R29 ;  /* 0x0000001d1d0a7220 */ /* 0x000fc80000400000 */
[----:B------:R-:W-:-:S04]  /*09f0*/  FFMA R9, R9, -R9, -R10 ;  /* 0x8000000909097223 */ /* 0x000fc8000000080a */
[----:B------:R-:W-:-:S04]  /*0a00*/  FFMA.SAT R29, R9, R16, 0.5 ;  /* 0x3f000000091d7423 */ /* 0x000fc80000002010 */
[----:B------:R-:W-:-:S04]  /*0a10*/  FFMA.RM R18, R29, R18, 12582913 ;  /* 0x4b4000011d127423 */ /* 0x000fc80000004012 */
[----:B------:R-:W-:-:S04]  /*0a20*/  FADD R10, R18, -12583039 ;  /* 0xcb40007f120a7421 */ /* 0x000fc80000000000 */
[----:B------:R-:W-:-:S04]  /*0a30*/  FFMA R10, R9, 1.4426950216293334961, -R10 ;  /* 0x3fb8aa3b090a7823 */ /* 0x000fc8000000080a */
[----:B------:R-:W-:Y:S01]  /*0a40*/  FFMA R10, R9, 1.925963033500011079e-08, R10 ;  /* 0x32a57060090a7823 */ /* 0x000fe2000000000a */
[----:B------:R-:W-:-:S04]  /*0a50*/  IMAD.SHL.U32 R9, R20, 0x800000, RZ ;  /* 0x0080000014097824 */ /* 0x000fc800078e00ff */
[----:B-1----:R-:W-:Y:S01]  /*0a60*/  FFMA R8, R9, R27, R8 ;  /* 0x0000001b09087223 */ /* 0x002fe20000000008 */
[----:B------:R-:W0:Y:S01]  /*0a70*/  MUFU.EX2 R10, R10 ;  /* 0x0000000a000a7308 */ /* 0x000e220000000800 */
[----:B------:R-:W-:Y:S02]  /*0a80*/  SHF.L.U32 R9, R18, 0x17, RZ ;  /* 0x0000001712097819 */ /* 0x000fe400000006ff */
[----:B--2---:R-:W-:-:S04]  /*0a90*/  FFMA R8, R21, R25, R8 ;  /* 0x0000001915087223 */ /* 0x004fc80000000008 */
[----:B0-----:R-:W-:Y:S01]  /*0aa0*/  FFMA R8, R9, R10, R8 ;  /* 0x0000000a09087223 */ /* 0x001fe20000000008 */
[----:B------:R-:W-:Y:S06]  /*0ab0*/  @P0 BRA `(.L_x_5) ;  /* 0xfffffff400fc0947 */ /* 0x000fec000383ffff */
[----:B------:R-:W-:-:S07]  /*0ac0*/  IMAD.MOV.U32 R10, RZ, RZ, R14 ;  /* 0x000000ffff0a7224 */ /* 0x000fce00078e000e */
.L_x_4:
[----:B------:R-:W-:-:S13]  /*0ad0*/  ISETP.NE.AND P0, PT, R3, RZ, PT ;  /* 0x000000ff0300720c */ /* 0x000fda0003f05270 */
[----:B------:R-:W-:Y:S05]  /*0ae0*/  @!P0 BRA `(.L_x_3) ;  /* 0x0000000000b48947 */ /* 0x000fea0003800000 */
[----:B------:R-:W-:Y:S01]  /*0af0*/  IADD3 R10, PT, PT, R10, 0xb0f8a, RZ ;  /* 0x000b0f8a0a0a7810 */ /* 0x000fe20007ffe0ff */
[----:B------:R-:W-:-:S07]  /*0b00*/  IMAD.MOV R7, RZ, RZ, -R3 ;  /* 0x000000ffff077224 */ /* 0x000fce00078e0a03 */
.L_x_6:
[----:B------:R-:W-:Y:S01]  /*0b10*/  SHF.R.U32.HI R12, RZ, 0x2, R13 ;  /* 0x00000002ff0c7819 */ /* 0x000fe2000001160d */
[----:B------:R-:W-:Y:S01]  /*0b20*/  VIADD R7, R7, 0x1 ;  /* 0x0000000107077836 */ /* 0x000fe20000000000 */
[----:B------:R-:W-:Y:S02]  /*0b30*/  SHF.L.U32 R3, R22, 0x4, RZ ;  /* 0x0000000416037819 */ /* 0x000fe400000006ff */
[----:B------:R-:W-:Y:S02]  /*0b40*/  LOP3.LUT R12, R12, R13, RZ, 0x3c, !PT ;  /* 0x0000000d0c0c7212 */ /* 0x000fe400078e3cff */
[----:B------:R-:W-:Y:S02]  /*0b50*/  SHF.R.U32.HI R14, RZ, 0x2, R17 ;  /* 0x00000002ff0e7819 */ /* 0x000fe40000011611 */
[----:B------:R-:W-:Y:S01]  /*0b60*/  ISETP.NE.AND P0, PT, R7, RZ, PT ;  /* 0x000000ff0700720c */ /* 0x000fe20003f05270 */
[----:B------:R-:W-:Y:S01]  /*0b70*/  IMAD.SHL.U32 R9, R12, 0x2, RZ ;  /* 0x000000020c097824 */ /* 0x000fe200078e00ff */
[----:B------:R-:W-:-:S02]  /*0b80*/  LOP3.LUT R14, R14, R17, RZ, 0x3c, !PT ;  /* 0x000000110e0e7212 */ /* 0x000fc400078e3cff */
[----:B------:R-:W-:Y:S02]  /*0b90*/  MOV R17, 0x437c0000 ;  /* 0x437c000000117802 */ /* 0x000fe40000000f00 */
[----:B------:R-:W-:Y:S02]  /*0ba0*/  LOP3.LUT R3, R22, R3, R9, 0x96, !PT ;  /* 0x0000000316037212 */ /* 0x000fe400078e9609 */
[----:B------:R-:W-:Y:S02]  /*0bb0*/  MOV R9, R15 ;  /* 0x0000000f00097202 */ /* 0x000fe40000000f00 */
[----:B------:R-:W-:Y:S01]  /*0bc0*/  LOP3.LUT R15, R3, R12, RZ, 0x3c, !PT ;  /* 0x0000000c030f7212 */ /* 0x000fe200078e3cff */
[----:B------:R-:W-:-:S03]  /*0bd0*/  IMAD.SHL.U32 R12, R14, 0x2, RZ ;  /* 0x000000020e0c7824 */ /* 0x000fc600078e00ff */
[----:B------:R-:W-:-:S04]  /*0be0*/  SHF.L.U32 R3, R15, 0x4, RZ ;  /* 0x000000040f037819 */ /* 0x000fc800000006ff */
[----:B------:R-:W-:Y:S01]  /*0bf0*/  LOP3.LUT R12, R14, R12, R3, 0x96, !PT ;  /* 0x0000000c0e0c7212 */ /* 0x000fe200078e9603 */
[----:B------:R-:W-:-:S03]  /*0c00*/  HFMA2 R14, -RZ, RZ, 0.1171875, 0 ;  /* 0x2f800000ff0e7431 */ /* 0x000fc600000001ff */
[----:B------:R-:W-:Y:S02]  /*0c10*/  LOP3.LUT R3, R12, R15, RZ, 0x3c, !PT ;  /* 0x0000000f0c037212 */ /* 0x000fe400078e3cff */
[----:B------:R-:W-:-:S03]  /*0c20*/  IADD3 R12, PT, PT, R10, -0x587c5, R15 ;  /* 0xfffa783b0a0c7810 */ /* 0x000fc60007ffe00f */
[----:B------:R-:W-:Y:S01]  /*0c30*/  IMAD.IADD R13, R3, 0x1, R10 ;  /* 0x00000001030d7824 */ /* 0x000fe200078e020a */
[----:B------:R-:W-:Y:S02]  /*0c40*/  I2FP.F32.U32 R12, R12 ;  /* 0x0000000c000c7245 */ /* 0x000fe40000201000 */
[----:B------:R-:W-:Y:S02]  /*0c50*/  IADD3 R10, PT, PT, R10, 0xb0f8a, RZ ;  /* 0x000b0f8a0a0a7810 */ /* 0x000fe40007ffe0ff */
[----:B------:R-:W-:Y:S01]  /*0c60*/  I2FP.F32.U32 R13, R13 ;  /* 0x0000000d000d7245 */ /* 0x000fe20000201000 */
[----:B------:R-:W-:-:S04]  /*0c70*/  FFMA R12, R12, R14, 1.1641532182693481445e-10 ;  /* 0x2f0000000c0c7423 */ /* 0x000fc8000000000e */
[----:B------:R-:W-:Y:S01]  /*0c80*/  FFMA R13, R13, R14, 1.1641532182693481445e-10 ;  /* 0x2f0000000d0d7423 */ /* 0x000fe2000000000e */
[----:B------:R-:W-:Y:S01]  /*0c90*/  FFMA R12, R5, R12, R4 ;  /* 0x0000000c050c7223 */ /* 0x000fe20000000004 */
[----:B------:R-:W-:Y:S02]  /*0ca0*/  IMAD.MOV.U32 R14, RZ, RZ, 0x3bbb989d ;  /* 0x3bbb989dff0e7424 */ /* 0x000fe400078e00ff */
[----:B------:R-:W-:-:S04]  /*0cb0*/  FFMA R13, R11, R13, R6 ;  /* 0x0000000d0b0d7223 */ /* 0x000fc80000000006 */
[----:B------:R-:W-:-:S04]  /*0cc0*/  FMUL R13, R13, R13 ;  /* 0x0000000d0d0d7220 */ /* 0x000fc80000400000 */
[----:B------:R-:W-:-:S04]  /*0cd0*/  FFMA R13, R12, -R12, -R13 ;  /* 0x8000000c0c0d7223 */ /* 0x000fc8000000080d */
[----:B------:R-:W-:-:S04]  /*0ce0*/  FFMA.SAT R12, R13, R14, 0.5 ;  /* 0x3f0000000d0c7423 */ /* 0x000fc8000000200e */
[----:B------:R-:W-:Y:S01]  /*0cf0*/  FFMA.RM R12, R12, R17, 12582913 ;  /* 0x4b4000010c0c7423 */ /* 0x000fe20000004011 */
[----:B------:R-:W-:-:S03]  /*0d00*/  IMAD.MOV.U32 R17, RZ, RZ, R9 ;  /* 0x000000ffff117224 */ /* 0x000fc600078e0009 */
[----:B------:R-:W-:-:S04]  /*0d10*/  FADD R14, R12, -12583039 ;  /* 0xcb40007f0c0e7421 */ /* 0x000fc80000000000 */
[----:B------:R-:W-:-:S04]  /*0d20*/  FFMA R14, R13, 1.4426950216293334961, -R14 ;  /* 0x3fb8aa3b0d0e7823 */ /* 0x000fc8000000080e */
[----:B------:R-:W-:Y:S01]  /*0d30*/  FFMA R14, R13, 1.925963033500011079e-08, R14 ;  /* 0x32a570600d0e7823 */ /* 0x000fe2000000000e */
[----:B------:R-:W-:Y:S01]  /*0d40*/  SHF.L.U32 R13, R12, 0x17, RZ ;  /* 0x000000170c0d7819 */ /* 0x000fe200000006ff */
[----:B------:R-:W-:Y:S01]  /*0d50*/  IMAD.MOV.U32 R12, RZ, RZ, R2 ;  /* 0x000000ffff0c7224 */ /* 0x000fe200078e0002 */
[----:B------:R-:W-:Y:S01]  /*0d60*/  MOV R2, R22 ;  /* 0x0000001600027202 */ /* 0x000fe20000000f00 */
[----:B------:R-:W-:Y:S02]  /*0d70*/  IMAD.MOV.U32 R22, RZ, RZ, R3 ;  /* 0x000000ffff167224 */ /* 0x000fe400078e0003 */
[----:B------:R-:W0:Y:S02]  /*0d80*/  MUFU.EX2 R14, R14 ;  /* 0x0000000e000e7308 */ /* 0x000e240000000800 */
[----:B0-----:R-:W-:Y:S01]  /*0d90*/  FFMA R8, R13, R14, R8 ;  /* 0x0000000e0d087223 */ /* 0x001fe20000000008 */
[----:B------:R-:W-:Y:S01]  /*0da0*/  MOV R13, R12 ;  /* 0x0000000c000d7202 */ /* 0x000fe20000000f00 */
[----:B------:R-:W-:Y:S06]  /*0db0*/  @P0 BRA `(.L_x_6) ;  /* 0xfffffffc00540947 */ /* 0x000fec000383ffff */
.L_x_3:
[----:B------:R-:W0:Y:S02]  /*0dc0*/  LDC.64 R2, c[0x0][0x380] ;  /* 0x0000e000ff027b82 */ /* 0x000e240000000a00 */
[----:B0-----:R-:W-:-:S05]  /*0dd0*/  IMAD.WIDE R2, R0, 0x4, R2 ;  /* 0x0000000400027825 */ /* 0x001fca00078e0202 */
[----:B------:R-:W-:Y:S01]  /*0de0*/  STG.E desc[UR6][R2.64], R8 ;  /* 0x0000000802007986 */ /* 0x000fe2000c101906 */
[----:B------:R-:W-:Y:S05]  /*0df0*/  EXIT ;  /* 0x000000000000794d */ /* 0x000fea0003800000 */
.L_x_7:
        /* <DEDUP_REMOVED lines=16> */
.L_x_9:


//--------------------- .nv.global.init           --------------------------
	.section	.nv.global.init,"aw",@progbits
	.align	4
.nv.global.init:
	.type		mrg32k3aM1SubSeq,@object
	.size		mrg32k3aM1SubSeq,(mrg32k3aM2SubSeq - mrg32k3aM1SubSeq)
mrg32k3aM1SubSeq:
        /*0000*/ 	.byte	0x0b, 0xcc, 0xee, 0x04, 0x73, 0x29, 0x8b, 0x6f, 0xf6, 0x53, 0x03, 0xf6, 0x23, 0xf6, 0xea, 0xda
        /* <DEDUP_REMOVED lines=125> */
	.type		mrg32k3aM2SubSeq,@object
	.size		mrg32k3aM2SubSeq,(mrg32k3aM1 - mrg32k3aM2SubSeq)
mrg32k3aM2SubSeq:
        /* <DEDUP_REMOVED lines=126> */
	.type		mrg32k3aM1,@object
	.size		mrg32k3aM1,(mrg32k3aM1Seq - mrg32k3aM1)
mrg32k3aM1:
        /* <DEDUP_REMOVED lines=144> */
	.type		mrg32k3aM1Seq,@object
	.size		mrg32k3aM1Seq,(mrg32k3aM2 - mrg32k3aM1Seq)
mrg32k3aM1Seq:
        /* <DEDUP_REMOVED lines=144> */
	.type		mrg32k3aM2,@object
	.size		mrg32k3aM2,(mrg32k3aM2Seq - mrg32k3aM2)
mrg32k3aM2:
        /* <DEDUP_REMOVED lines=144> */
	.type		mrg32k3aM2Seq,@object
	.size		mrg32k3aM2Seq,(precalc_xorwow_matrix - mrg32k3aM2Seq)
mrg32k3aM2Seq:
        /* <DEDUP_REMOVED lines=144> */
	.type		precalc_xorwow_matrix,@object
	.size		precalc_xorwow_matrix,(precalc_xorwow_offset_matrix - precalc_xorwow_matrix)
precalc_xorwow_matrix:
        /* <DEDUP_REMOVED lines=6400> */
	.type		precalc_xorwow_offset_matrix,@object
	.size		precalc_xorwow_offset_matrix,(.L_1 - precalc_xorwow_offset_matrix)
precalc_xorwow_offset_matrix:
        /* <DEDUP_REMOVED lines=6400> */
.L_1:


//--------------------- .nv.shared._Z6reducePfS_  --------------------------
	.section	.nv.shared._Z6reducePfS_,"aw",@nobits
	.sectionflags	@""
	.align	16
	.zero		1024


//--------------------- .nv.shared.reserved.0     --------------------------
	.section	.nv.shared.reserved.0,"aw",@nobits
	.weak		__nv_reservedSMEM_offset_0_alias
	.size		__nv_reservedSMEM_offset_0_alias, 0, 64
	.other		__nv_reservedSMEM_offset_0_alias,@"STO_CUDA_RESERVED_SHARED STV_DEFAULT"
__nv_reservedSMEM_offset_0_alias:
	.zero		0
	.zero		64


//--------------------- .nv.shared._Z10montecarloPfffffi --------------------------
	.section	.nv.shared._Z10montecarloPfffffi,"aw",@nobits
	.sectionflags	@""
	.align	16
.nv.shared._Z10montecarloPfffffi:
	.zero		1056


//--------------------- .nv.constant0._Z6reducePfS_ --------------------------
	.section	.nv.constant0._Z6reducePfS_,"a",@progbits
	.sectionflags	@""
	.align	4
.nv.constant0._Z6reducePfS_:
	.zero		912


//--------------------- .nv.constant0._Z10montecarloPfffffi --------------------------
	.section	.nv.constant0._Z10montecarloPfffffi,"a",@progbits
	.sectionflags	@""
	.align	4
.nv.constant0._Z10montecarloPfffffi:
	.zero		924


//--------------------- SYMBOLS --------------------------

	.type		.nv.reservedSmem.offset0,@object
	.size		.nv.reservedSmem.offset0,0x4
	.type		.nv.reservedSmem.cap,@object
	.size		.nv.reservedSmem.cap,0x4
